//
// Generated by NVIDIA NVVM Compiler
//
// Compiler Build ID: CL-36424714
// Cuda compilation tools, release 13.0, V13.0.88
// Based on NVVM 20.0.0
//

.version 9.0
.target sm_100
.address_size 64

	// .globl	_Z11printKernelv
.extern .func  (.param .b32 func_retval0) vprintf
(
	.param .b64 vprintf_param_0,
	.param .b64 vprintf_param_1
)
;
.global .align 1 .b8 $str[35] = {66, 108, 111, 99, 107, 73, 100, 120, 46, 120, 32, 61, 32, 37, 100, 44, 32, 84, 104, 114, 101, 97, 100, 73, 100, 120, 46, 120, 32, 61, 32, 37, 100, 10};

.visible .entry _Z11printKernelv()
{
	.local .align 8 .b8 	__local_depot0[8];
	.reg .b64 	%SP;
	.reg .b64 	%SPL;
	.reg .b32 	%r<5>;
	.reg .b64 	%rd<5>;

	mov.u64 	%SPL, __local_depot0;
	cvta.local.u64 	%SP, %SPL;
	add.u64 	%rd1, %SP, 0;
	add.u64 	%rd2, %SPL, 0;
	mov.u32 	%r1, %ctaid.x;
	mov.u32 	%r2, %tid.x;
	st.local.v2.u32 	[%rd2], {%r1, %r2};
	mov.u64 	%rd3, $str;
	cvta.global.u64 	%rd4, %rd3;
	{ // callseq 0, 0
	.param .b64 param0;
	st.param.b64 	[param0], %rd4;
	.param .b64 param1;
	st.param.b64 	[param1], %rd1;
	.param .b32 retval0;
	call.uni (retval0), 
	vprintf, 
	(
	param0, 
	param1
	);
	ld.param.b32 	%r3, [retval0];
	} // callseq 0
	ret;

}


// ===== COMPILED SASS (sm_100) =====

	.target	sm_100

	.elftype	@"ET_EXEC"


//--------------------- .note.nv.tkinfo           --------------------------
	.section	.note.nv.tkinfo,"",@"SHT_NOTE"
	.sectionflags	@"SHF_NOTE_NV_TKINFO"
	.tkinfo
        /*0018*/ 	.word	0x00000002
        /*0030*/ 	.string	""
        /*0030*/ 	.string	"ptxas"
        /*0030*/ 	.string	"Cuda compilation tools, release 13.0, V13.0.88"
        /*0030*/ 	.string	"Build cuda_13.0.r13.0/compiler.36424714_0"
        /*0030*/ 	.string	"-arch sm_100 -m 64 "



//--------------------- .note.nv.cuinfo           --------------------------
	.section	.note.nv.cuinfo,"",@"SHT_NOTE"
	.sectionflags	@"SHF_NOTE_NV_CUINFO"
        /*0018*/ 	.short	0x0002
        /*001a*/ 	.short	0x0064
        /*001c*/ 	.short	0x0082
	.zero		2


//--------------------- .nv.info                  --------------------------
	.section	.nv.info,"",@"SHT_CUDA_INFO"
	.align	4


	//----- nvinfo : EIATTR_REGCOUNT
	.align		4
        /*0000*/ 	.byte	0x04, 0x2f
        /*0002*/ 	.short	(.L_2 - .L_1)
	.align		4
.L_1:
        /*0004*/ 	.word	index@(_Z11printKernelv)
        /*0008*/ 	.word	0x00000018


	//----- nvinfo : EIATTR_FRAME_SIZE
	.align		4
.L_2:
        /*000c*/ 	.byte	0x04, 0x11
        /*000e*/ 	.short	(.L_4 - .L_3)
	.align		4
.L_3:
        /*0010*/ 	.word	index@(_Z11printKernelv)
        /*0014*/ 	.word	0x00000008


	//----- nvinfo : EIATTR_MIN_STACK_SIZE
	.align		4
.L_4:
        /*0018*/ 	.byte	0x04, 0x12
        /*001a*/ 	.short	(.L_6 - .L_5)
	.align		4
.L_5:
        /*001c*/ 	.word	index@(_Z11printKernelv)
        /*0020*/ 	.word	0x00000008
.L_6:


//--------------------- .nv.compat                --------------------------
	.section	.nv.compat,"",@"SHT_CUDA_COMPAT_INFO"
	.align	4
        /*0000*/ 	.byte	0x02, 0x09, 0x00, 0x00, 0x02, 0x02, 0x01, 0x00, 0x02, 0x05, 0x05, 0x00, 0x03, 0x07, 0x01, 0x01
        /*0010*/ 	.byte	0x02, 0x03, 0x00, 0x00, 0x02, 0x06, 0x01, 0x00, 0x04, 0x0b, 0x08, 0x00, 0x09, 0x00, 0x00, 0x00
        /*0020*/ 	.byte	0x00, 0x00, 0x00, 0x00


//--------------------- .nv.info._Z11printKernelv --------------------------
	.section	.nv.info._Z11printKernelv,"",@"SHT_CUDA_INFO"
	.sectionflags	@""
	.align	4


	//----- nvinfo : EIATTR_CUDA_API_VERSION
	.align		4
        /*0000*/ 	.byte	0x04, 0x37
        /*0002*/ 	.short	(.L_8 - .L_7)
.L_7:
        /*0004*/ 	.word	0x00000082


	//----- nvinfo : EIATTR_SPARSE_MMA_MASK
	.align		4
.L_8:
        /*0008*/ 	.byte	0x03, 0x50
        /*000a*/ 	.short	0x0000


	//----- nvinfo : EIATTR_MAXREG_COUNT
	.align		4
        /*000c*/ 	.byte	0x03, 0x1b
        /*000e*/ 	.short	0x00ff


	//----- nvinfo : EIATTR_EXTERNS
	.align		4
        /*0010*/ 	.byte	0x04, 0x0f
        /*0012*/ 	.short	(.L_10 - .L_9)


	//   ....[0]....
	.align		4
.L_9:
        /*0014*/ 	.word	index@(vprintf)


	//----- nvinfo : EIATTR_MERCURY_ISA_VERSION
	.align		4
.L_10:
        /*0018*/ 	.byte	0x03, 0x5f
        /*001a*/ 	.short	0x0101


	//----- nvinfo : EIATTR_VRC_CTA_INIT_COUNT
	.align		4
        /*001c*/ 	.byte	0x02, 0x4a
	.zero		1
	.zero		1


	//----- nvinfo : EIATTR_SYSCALL_OFFSETS
	.align		4
        /*0020*/ 	.byte	0x04, 0x46
        /*0022*/ 	.short	(.L_12 - .L_11)


	//   ....[0]....
.L_11:
        /*0024*/ 	.word	0x000000f0


	//----- nvinfo : EIATTR_EXIT_INSTR_OFFSETS
	.align		4
.L_12:
        /*0028*/ 	.byte	0x04, 0x1c
        /*002a*/ 	.short	(.L_14 - .L_13)


	//   ....[0]....
.L_13:
        /*002c*/ 	.word	0x00000100


	//----- nvinfo : EIATTR_SW_WAR
	.align		4
.L_14:
        /*0030*/ 	.byte	0x04, 0x36
        /*0032*/ 	.short	(.L_16 - .L_15)
.L_15:
        /*0034*/ 	.word	0x00000008
.L_16:


//--------------------- .nv.callgraph             --------------------------
	.section	.nv.callgraph,"",@"SHT_CUDA_CALLGRAPH"
	.align	4
	.sectionentsize	8
	.align		4
        /*0000*/ 	.word	0x00000000
	.align		4
        /*0004*/ 	.word	0xffffffff
	.align		4
        /*0008*/ 	.word	index@(_Z11printKernelv)
	.align		4
        /*000c*/ 	.word	index@(vprintf)
	.align		4
        /*0010*/ 	.word	0x00000000
	.align		4
        /*0014*/ 	.word	0xfffffffe
	.align		4
        /*0018*/ 	.word	0x00000000
	.align		4
        /*001c*/ 	.word	0xfffffffd
	.align		4
        /*0020*/ 	.word	0x00000000
	.align		4
        /*0024*/ 	.word	0xfffffffc


//--------------------- .nv.constant4             --------------------------
	.section	.nv.constant4,"a",@progbits
	.align	8
	.align		8
.nv.constant4:
        /*0000*/ 	.dword	vprintf
	.align		8
        /*0008*/ 	.dword	$str


//--------------------- .text._Z11printKernelv    --------------------------
	.section	.text._Z11printKernelv,"ax",@progbits
	.align	128
        .global         _Z11printKernelv
        .type           _Z11printKernelv,@function
        .size           _Z11printKernelv,(.L_x_2 - _Z11printKernelv)
        .other          _Z11printKernelv,@"STO_CUDA_ENTRY STV_DEFAULT"
_Z11printKernelv:
.text._Z11printKernelv:
[----:B------:R-:W0:Y:S01]  /*0000*/  LDC R1, c[0x0][0x37c] ;  /* 0x0000df00ff017b82 */ /* 0x000e220000000800 */
[----:B------:R-:W1:Y:S01]  /*0010*/  S2R R8, SR_CTAID.X ;  /* 0x0000000000087919 */ /* 0x000e620000002500 */
[----:B0-----:R-:W-:Y:S01]  /*0020*/  VIADD R1, R1, 0xfffffff8 ;  /* 0xfffffff801017836 */ /* 0x001fe20000000000 */
[----:B------:R-:W-:Y:S01]  /*0030*/  MOV R0, 0x0 ;  /* 0x0000000000007802 */ /* 0x000fe20000000f00 */
[----:B------:R-:W0:Y:S01]  /*0040*/  LDCU UR4, c[0x0][0x2f8] ;  /* 0x00005f00ff0477ac */ /* 0x000e220008000800 */
[----:B------:R-:W1:Y:S03]  /*0050*/  S2R R9, SR_TID.X ;  /* 0x0000000000097919 */ /* 0x000e660000002100 */
[----:B------:R2:W3:Y:S01]  /*0060*/  LDC.64 R2, c[0x4][R0] ;  /* 0x0100000000027b82 */ /* 0x0004e20000000a00 */
[----:B------:R-:W4:Y:S01]  /*0070*/  LDCU.64 UR6, c[0x4][0x8] ;  /* 0x01000100ff0677ac */ /* 0x000f220008000a00 */
[----:B------:R-:W5:Y:S01]  /*0080*/  LDCU UR5, c[0x0][0x2fc] ;  /* 0x00005f80ff0577ac */ /* 0x000f620008000800 */
[----:B0-----:R-:W-:Y:S01]  /*0090*/  IADD3 R6, P0, PT, R1, UR4, RZ ;  /* 0x0000000401067c10 */ /* 0x001fe2000ff1e0ff */
[----:B----4-:R-:W-:Y:S01]  /*00a0*/  IMAD.U32 R4, RZ, RZ, UR6 ;  /* 0x00000006ff047e24 */ /* 0x010fe2000f8e00ff */
[----:B------:R-:W-:-:S03]  /*00b0*/  MOV R5, UR7 ;  /* 0x0000000700057c02 */ /* 0x000fc60008000f00 */
[----:B-----5:R-:W-:Y:S01]  /*00c0*/  IMAD.X R7, RZ, RZ, UR5, P0 ;  /* 0x00000005ff077e24 */ /* 0x020fe200080e06ff */
[----:B-1----:R2:W-:Y:S07]  /*00d0*/  STL.64 [R1], R8 ;  /* 0x0000000801007387 */ /* 0x0025ee0000100a00 */
[----:B------:R-:W-:-:S07]  /*00e0*/  LEPC R20, `(.L_x_0) ;  /* 0x000000001014794e */ /* 0x000fce0000000000 */
[----:B--23--:R-:W-:Y:S05]  /*00f0*/  CALL.ABS.NOINC R2 ;  /* 0x0000000002007343 */ /* 0x00cfea0003c00000 */
.L_x_0:
[----:B------:R-:W-:Y:S05]  /*0100*/  EXIT ;  /* 0x000000000000794d */ /* 0x000fea0003800000 */
.L_x_1:
[----:B------:R-:W-:-:S00]  /*0110*/  BRA `(.L_x_1) ;  /* 0xfffffffc00fc7947 */ /* 0x000fc0000383ffff */
[----:B------:R-:W-:-:S00]  /*0120*/  NOP ;  /* 0x0000000000007918 */ /* 0x000fc00000000000 */
        /* <DEDUP_REMOVED lines=13> */
.L_x_2:


//--------------------- .nv.global.init           --------------------------
	.section	.nv.global.init,"aw",@progbits
.nv.global.init:
	.type		$str,@object
	.size		$str,(.L_0 - $str)
$str:
        /*0000*/ 	.byte	0x42, 0x6c, 0x6f, 0x63, 0x6b, 0x49, 0x64, 0x78, 0x2e, 0x78, 0x20, 0x3d, 0x20, 0x25, 0x64, 0x2c
        /*0010*/ 	.byte	0x20, 0x54, 0x68, 0x72, 0x65, 0x61, 0x64, 0x49, 0x64, 0x78, 0x2e, 0x78, 0x20, 0x3d, 0x20, 0x25
        /*0020*/ 	.byte	0x64, 0x0a, 0x00
.L_0:


//--------------------- .nv.shared.reserved.0     --------------------------
	.section	.nv.shared.reserved.0,"aw",@nobits
	.weak		__nv_reservedSMEM_offset_0_alias
	.size		__nv_reservedSMEM_offset_0_alias, 0, 64
	.other		__nv_reservedSMEM_offset_0_alias,@"STO_CUDA_RESERVED_SHARED STV_DEFAULT"
__nv_reservedSMEM_offset_0_alias:
	.zero		0
	.zero		64


//--------------------- .nv.constant0._Z11printKernelv --------------------------
	.section	.nv.constant0._Z11printKernelv,"a",@progbits
	.sectionflags	@""
	.align	4
.nv.constant0._Z11printKernelv:
	.zero		896


//--------------------- SYMBOLS --------------------------

	.type		.nv.reservedSmem.offset0,@object
	.size		.nv.reservedSmem.offset0,0x4
	.type		vprintf,@function
